//
// Generated by NVIDIA NVVM Compiler
//
// Compiler Build ID: CL-36424714
// Cuda compilation tools, release 13.0, V13.0.88
// Based on NVVM 20.0.0
//

.version 9.0
.target sm_100
.address_size 64

	// .globl	_Z6squarePj

.visible .entry _Z6squarePj(
	.param .u64 .ptr .align 1 _Z6squarePj_param_0
)
{
	.reg .b32 	%r<6>;
	.reg .b64 	%rd<5>;

	ld.param.u64 	%rd1, [_Z6squarePj_param_0];
	cvta.to.global.u64 	%rd2, %rd1;
	mov.u32 	%r1, %tid.x;
	mov.u32 	%r2, %ntid.y;
	mov.u32 	%r3, %tid.y;
	mad.lo.s32 	%r4, %r1, %r2, %r3;
	mul.lo.s32 	%r5, %r4, %r4;
	mul.wide.u32 	%rd3, %r4, 4;
	add.s64 	%rd4, %rd2, %rd3;
	st.global.u32 	[%rd4], %r5;
	ret;

}


// ===== COMPILED SASS (sm_100) =====

	.target	sm_100

	.elftype	@"ET_EXEC"


//--------------------- .note.nv.tkinfo           --------------------------
	.section	.note.nv.tkinfo,"",@"SHT_NOTE"
	.sectionflags	@"SHF_NOTE_NV_TKINFO"
	.tkinfo
        /*0018*/ 	.word	0x00000002
        /*0030*/ 	.string	""
        /*0030*/ 	.string	"ptxas"
        /*0030*/ 	.string	"Cuda compilation tools, release 13.0, V13.0.88"
        /*0030*/ 	.string	"Build cuda_13.0.r13.0/compiler.36424714_0"
        /*0030*/ 	.string	"-arch sm_100 -m 64 "



//--------------------- .note.nv.cuinfo           --------------------------
	.section	.note.nv.cuinfo,"",@"SHT_NOTE"
	.sectionflags	@"SHF_NOTE_NV_CUINFO"
        /*0018*/ 	.short	0x0002
        /*001a*/ 	.short	0x0064
        /*001c*/ 	.short	0x0082
	.zero		2


//--------------------- .nv.info                  --------------------------
	.section	.nv.info,"",@"SHT_CUDA_INFO"
	.align	4


	//----- nvinfo : EIATTR_REGCOUNT
	.align		4
        /*0000*/ 	.byte	0x04, 0x2f
        /*0002*/ 	.short	(.L_1 - .L_0)
	.align		4
.L_0:
        /*0004*/ 	.word	index@(_Z6squarePj)
        /*0008*/ 	.word	0x00000008


	//----- nvinfo : EIATTR_FRAME_SIZE
	.align		4
.L_1:
        /*000c*/ 	.byte	0x04, 0x11
        /*000e*/ 	.short	(.L_3 - .L_2)
	.align		4
.L_2:
        /*0010*/ 	.word	index@(_Z6squarePj)
        /*0014*/ 	.word	0x00000000


	//----- nvinfo : EIATTR_MIN_STACK_SIZE
	.align		4
.L_3:
        /*0018*/ 	.byte	0x04, 0x12
        /*001a*/ 	.short	(.L_5 - .L_4)
	.align		4
.L_4:
        /*001c*/ 	.word	index@(_Z6squarePj)
        /*0020*/ 	.word	0x00000000
.L_5:


//--------------------- .nv.compat                --------------------------
	.section	.nv.compat,"",@"SHT_CUDA_COMPAT_INFO"
	.align	4
        /*0000*/ 	.byte	0x02, 0x09, 0x00, 0x00, 0x02, 0x02, 0x01, 0x00, 0x02, 0x05, 0x05, 0x00, 0x03, 0x07, 0x01, 0x01
        /*0010*/ 	.byte	0x02, 0x03, 0x00, 0x00, 0x02, 0x06, 0x01, 0x00, 0x04, 0x0b, 0x08, 0x00, 0x09, 0x00, 0x00, 0x00
        /*0020*/ 	.byte	0x00, 0x00, 0x00, 0x00


//--------------------- .nv.info._Z6squarePj      --------------------------
	.section	.nv.info._Z6squarePj,"",@"SHT_CUDA_INFO"
	.sectionflags	@""
	.align	4


	//----- nvinfo : EIATTR_CUDA_API_VERSION
	.align		4
        /*0000*/ 	.byte	0x04, 0x37
        /*0002*/ 	.short	(.L_7 - .L_6)
.L_6:
        /*0004*/ 	.word	0x00000082


	//----- nvinfo : EIATTR_KPARAM_INFO
	.align		4
.L_7:
        /*0008*/ 	.byte	0x04, 0x17
        /*000a*/ 	.short	(.L_9 - .L_8)
.L_8:
        /*000c*/ 	.word	0x00000000
        /*0010*/ 	.short	0x0000
        /*0012*/ 	.short	0x0000
        /*0014*/ 	.byte	0x00, 0xf5, 0x21, 0x00


	//----- nvinfo : EIATTR_SPARSE_MMA_MASK
	.align		4
.L_9:
        /*0018*/ 	.byte	0x03, 0x50
        /*001a*/ 	.short	0x0000


	//----- nvinfo : EIATTR_MAXREG_COUNT
	.align		4
        /*001c*/ 	.byte	0x03, 0x1b
        /*001e*/ 	.short	0x00ff


	//----- nvinfo : EIATTR_MERCURY_ISA_VERSION
	.align		4
        /*0020*/ 	.byte	0x03, 0x5f
        /*0022*/ 	.short	0x0101


	//----- nvinfo : EIATTR_VRC_CTA_INIT_COUNT
	.align		4
        /*0024*/ 	.byte	0x02, 0x4a
	.zero		1
	.zero		1


	//----- nvinfo : EIATTR_EXIT_INSTR_OFFSETS
	.align		4
        /*0028*/ 	.byte	0x04, 0x1c
        /*002a*/ 	.short	(.L_11 - .L_10)


	//   ....[0]....
.L_10:
        /*002c*/ 	.word	0x000000a0


	//----- nvinfo : EIATTR_CBANK_PARAM_SIZE
	.align		4
.L_11:
        /*0030*/ 	.byte	0x03, 0x19
        /*0032*/ 	.short	0x0008


	//----- nvinfo : EIATTR_PARAM_CBANK
	.align		4
        /*0034*/ 	.byte	0x04, 0x0a
        /*0036*/ 	.short	(.L_13 - .L_12)
	.align		4
.L_12:
        /*0038*/ 	.word	index@(.nv.constant0._Z6squarePj)
        /*003c*/ 	.short	0x0380
        /*003e*/ 	.short	0x0008


	//----- nvinfo : EIATTR_SW_WAR
	.align		4
.L_13:
        /*0040*/ 	.byte	0x04, 0x36
        /*0042*/ 	.short	(.L_15 - .L_14)
.L_14:
        /*0044*/ 	.word	0x00000008
.L_15:


//--------------------- .nv.callgraph             --------------------------
	.section	.nv.callgraph,"",@"SHT_CUDA_CALLGRAPH"
	.align	4
	.sectionentsize	8
	.align		4
        /*0000*/ 	.word	0x00000000
	.align		4
        /*0004*/ 	.word	0xffffffff
	.align		4
        /*0008*/ 	.word	0x00000000
	.align		4
        /*000c*/ 	.word	0xfffffffe
	.align		4
        /*0010*/ 	.word	0x00000000
	.align		4
        /*0014*/ 	.word	0xfffffffd
	.align		4
        /*0018*/ 	.word	0x00000000
	.align		4
        /*001c*/ 	.word	0xfffffffc


//--------------------- .text._Z6squarePj         --------------------------
	.section	.text._Z6squarePj,"ax",@progbits
	.align	128
        .global         _Z6squarePj
        .type           _Z6squarePj,@function
        .size           _Z6squarePj,(.L_x_1 - _Z6squarePj)
        .other          _Z6squarePj,@"STO_CUDA_ENTRY STV_DEFAULT"
_Z6squarePj:
.text._Z6squarePj:
[----:B------:R-:W-:Y:S01]  /*0000*/  LDC R1, c[0x0][0x37c] ;  /* 0x0000df00ff017b82 */ /* 0x000fe20000000800 */
[----:B------:R-:W0:Y:S07]  /*0010*/  S2R R5, SR_TID.X ;  /* 0x0000000000057919 */ /* 0x000e2e0000002100 */
[----:B------:R-:W1:Y:S01]  /*0020*/  LDC.64 R2, c[0x0][0x380] ;  /* 0x0000e000ff027b82 */ /* 0x000e620000000a00 */
[----:B------:R-:W0:Y:S01]  /*0030*/  LDCU UR6, c[0x0][0x364] ;  /* 0x00006c80ff0677ac */ /* 0x000e220008000800 */
[----:B------:R-:W0:Y:S01]  /*0040*/  S2R R0, SR_TID.Y ;  /* 0x0000000000007919 */ /* 0x000e220000002200 */
[----:B------:R-:W2:Y:S01]  /*0050*/  LDCU.64 UR4, c[0x0][0x358] ;  /* 0x00006b00ff0477ac */ /* 0x000ea20008000a00 */
[----:B0-----:R-:W-:-:S04]  /*0060*/  IMAD R5, R5, UR6, R0 ;  /* 0x0000000605057c24 */ /* 0x001fc8000f8e0200 */
[----:B-1----:R-:W-:-:S04]  /*0070*/  IMAD.WIDE.U32 R2, R5, 0x4, R2 ;  /* 0x0000000405027825 */ /* 0x002fc800078e0002 */
[----:B------:R-:W-:-:S05]  /*0080*/  IMAD R5, R5, R5, RZ ;  /* 0x0000000505057224 */ /* 0x000fca00078e02ff */
[----:B--2---:R-:W-:Y:S01]  /*0090*/  STG.E desc[UR4][R2.64], R5 ;  /* 0x0000000502007986 */ /* 0x004fe2000c101904 */
[----:B------:R-:W-:Y:S05]  /*00a0*/  EXIT ;  /* 0x000000000000794d */ /* 0x000fea0003800000 */
.L_x_0:
[----:B------:R-:W-:-:S00]  /*00b0*/  BRA `(.L_x_0) ;  /* 0xfffffffc00fc7947 */ /* 0x000fc0000383ffff */
[----:B------:R-:W-:-:S00]  /*00c0*/  NOP ;  /* 0x0000000000007918 */ /* 0x000fc00000000000 */
        /* <DEDUP_REMOVED lines=11> */
.L_x_1:


//--------------------- .nv.shared.reserved.0     --------------------------
	.section	.nv.shared.reserved.0,"aw",@nobits
	.weak		__nv_reservedSMEM_offset_0_alias
	.size		__nv_reservedSMEM_offset_0_alias, 0, 64
	.other		__nv_reservedSMEM_offset_0_alias,@"STO_CUDA_RESERVED_SHARED STV_DEFAULT"
__nv_reservedSMEM_offset_0_alias:
	.zero		0
	.zero		64


//--------------------- .nv.constant0._Z6squarePj --------------------------
	.section	.nv.constant0._Z6squarePj,"a",@progbits
	.sectionflags	@""
	.align	4
.nv.constant0._Z6squarePj:
	.zero		904


//--------------------- SYMBOLS --------------------------

	.type		.nv.reservedSmem.offset0,@object
	.size		.nv.reservedSmem.offset0,0x4
